	.headerflags	@"EF_CUDA_TEXMODE_UNIFIED EF_CUDA_64BIT_ADDRESS EF_CUDA_ACCELERATORS EF_CUDA_SM90 EF_CUDA_VIRTUAL_SM(EF_CUDA_SM90)"
	.elftype	@"ET_EXEC"


//--------------------- .nv.info                  --------------------------
	.section	.nv.info,"",@"SHT_CUDA_INFO"
	.align	4


	//----- nvinfo : EIATTR_REGCOUNT
	.align		4
        /*0000*/ 	.byte	0x04, 0x2f
        /*0002*/ 	.short	(.L_1 - .L_0)
	.align		4
.L_0:
        /*0004*/ 	.word	index@(triton_poi_fused_add_convolution_leaky_relu_relu_threshold_backward_10)
        /*0008*/ 	.word	0x00000012


	//----- nvinfo : EIATTR_MIN_STACK_SIZE
	.align		4
.L_1:
        /*000c*/ 	.byte	0x04, 0x12
        /*000e*/ 	.short	(.L_3 - .L_2)
	.align		4
.L_2:
        /*0010*/ 	.word	index@(triton_poi_fused_add_convolution_leaky_relu_relu_threshold_backward_10)
        /*0014*/ 	.word	0x00000000


	//----- nvinfo : EIATTR_FRAME_SIZE
	.align		4
.L_3:
        /*0018*/ 	.byte	0x04, 0x11
        /*001a*/ 	.short	(.L_5 - .L_4)
	.align		4
.L_4:
        /*001c*/ 	.word	index@(triton_poi_fused_add_convolution_leaky_relu_relu_threshold_backward_10)
        /*0020*/ 	.word	0x00000000


	//----- nvinfo : EIATTR_MIN_STACK_SIZE
	.align		4
.L_5:
        /*0024*/ 	.byte	0x04, 0x12
        /*0026*/ 	.short	(.L_7 - .L_6)
	.align		4
.L_6:
        /*0028*/ 	.word	index@(triton_poi_fused_add_convolution_leaky_relu_relu_threshold_backward_10)
        /*002c*/ 	.word	0x00000000
.L_7:


//--------------------- .nv.info.triton_poi_fused_add_convolution_leaky_relu_relu_threshold_backward_10 --------------------------
	.section	.nv.info.triton_poi_fused_add_convolution_leaky_relu_relu_threshold_backward_10,"",@"SHT_CUDA_INFO"
	.sectionflags	@""
	.align	4


	//----- nvinfo : EIATTR_CUDA_API_VERSION
	.align		4
        /*0000*/ 	.byte	0x04, 0x37
        /*0002*/ 	.short	(.L_9 - .L_8)
.L_8:
        /*0004*/ 	.word	0x0000007c


	//----- nvinfo : EIATTR_KPARAM_INFO
	.align		4
.L_9:
        /*0008*/ 	.byte	0x04, 0x17
        /*000a*/ 	.short	(.L_11 - .L_10)
.L_10:
        /*000c*/ 	.word	0x00000000
        /*0010*/ 	.short	0x0006
        /*0012*/ 	.short	0x0030
        /*0014*/ 	.byte	0x00, 0xf0, 0x11, 0x00


	//----- nvinfo : EIATTR_KPARAM_INFO
	.align		4
.L_11:
        /*0018*/ 	.byte	0x04, 0x17
        /*001a*/ 	.short	(.L_13 - .L_12)
.L_12:
        /*001c*/ 	.word	0x00000000
        /*0020*/ 	.short	0x0005
        /*0022*/ 	.short	0x0028
        /*0024*/ 	.byte	0x00, 0xf4, 0x21, 0x00


	//----- nvinfo : EIATTR_KPARAM_INFO
	.align		4
.L_13:
        /*0028*/ 	.byte	0x04, 0x17
        /*002a*/ 	.short	(.L_15 - .L_14)
.L_14:
        /*002c*/ 	.word	0x00000000
        /*0030*/ 	.short	0x0004
        /*0032*/ 	.short	0x0020
        /*0034*/ 	.byte	0x00, 0xf4, 0x21, 0x00


	//----- nvinfo : EIATTR_KPARAM_INFO
	.align		4
.L_15:
        /*0038*/ 	.byte	0x04, 0x17
        /*003a*/ 	.short	(.L_17 - .L_16)
.L_16:
        /*003c*/ 	.word	0x00000000
        /*0040*/ 	.short	0x0003
        /*0042*/ 	.short	0x0018
        /*0044*/ 	.byte	0x00, 0xf4, 0x21, 0x00


	//----- nvinfo : EIATTR_KPARAM_INFO
	.align		4
.L_17:
        /*0048*/ 	.byte	0x04, 0x17
        /*004a*/ 	.short	(.L_19 - .L_18)
.L_18:
        /*004c*/ 	.word	0x00000000
        /*0050*/ 	.short	0x0002
        /*0052*/ 	.short	0x0010
        /*0054*/ 	.byte	0x00, 0xf4, 0x21, 0x00


	//----- nvinfo : EIATTR_KPARAM_INFO
	.align		4
.L_19:
        /*0058*/ 	.byte	0x04, 0x17
        /*005a*/ 	.short	(.L_21 - .L_20)
.L_20:
        /*005c*/ 	.word	0x00000000
        /*0060*/ 	.short	0x0001
        /*0062*/ 	.short	0x0008
        /*0064*/ 	.byte	0x00, 0xf4, 0x21, 0x00


	//----- nvinfo : EIATTR_KPARAM_INFO
	.align		4
.L_21:
        /*0068*/ 	.byte	0x04, 0x17
        /*006a*/ 	.short	(.L_23 - .L_22)
.L_22:
        /*006c*/ 	.word	0x00000000
        /*0070*/ 	.short	0x0000
        /*0072*/ 	.short	0x0000
        /*0074*/ 	.byte	0x00, 0xf4, 0x21, 0x00


	//----- nvinfo : EIATTR_SPARSE_MMA_MASK
	.align		4
.L_23:
        /*0078*/ 	.byte	0x03, 0x50
        /*007a*/ 	.short	0x0000


	//----- nvinfo : EIATTR_MAXREG_COUNT
	.align		4
        /*007c*/ 	.byte	0x03, 0x1b
        /*007e*/ 	.short	0x00ff


	//----- nvinfo : EIATTR_EXIT_INSTR_OFFSETS
	.align		4
        /*0080*/ 	.byte	0x04, 0x1c
        /*0082*/ 	.short	(.L_25 - .L_24)


	//   ....[0]....
.L_24:
        /*0084*/ 	.word	0x000002f0


	//   ....[1]....
        /*0088*/ 	.word	0x00000310


	//----- nvinfo : EIATTR_REQNTID
	.align		4
.L_25:
        /*008c*/ 	.byte	0x04, 0x10
        /*008e*/ 	.short	(.L_27 - .L_26)
.L_26:
        /*0090*/ 	.word	0x00000080
        /*0094*/ 	.word	0x00000001
        /*0098*/ 	.word	0x00000001


	//----- nvinfo : EIATTR_CBANK_PARAM_SIZE
	.align		4
.L_27:
        /*009c*/ 	.byte	0x03, 0x19
        /*009e*/ 	.short	0x0034


	//----- nvinfo : EIATTR_PARAM_CBANK
	.align		4
        /*00a0*/ 	.byte	0x04, 0x0a
        /*00a2*/ 	.short	(.L_29 - .L_28)
	.align		4
.L_28:
        /*00a4*/ 	.word	index@(.nv.constant0.triton_poi_fused_add_convolution_leaky_relu_relu_threshold_backward_10)
        /*00a8*/ 	.short	0x0210
        /*00aa*/ 	.short	0x0034


	//----- nvinfo : EIATTR_SW_WAR
	.align		4
.L_29:
        /*00ac*/ 	.byte	0x04, 0x36
        /*00ae*/ 	.short	(.L_31 - .L_30)
.L_30:
        /*00b0*/ 	.word	0x00000008
.L_31:


//--------------------- .nv.callgraph             --------------------------
	.section	.nv.callgraph,"",@"SHT_CUDA_CALLGRAPH"
	.align	4
	.sectionentsize	8
	.align		4
        /*0000*/ 	.word	0x00000000
	.align		4
        /*0004*/ 	.word	0xffffffff
	.align		4
        /*0008*/ 	.word	0x00000000
	.align		4
        /*000c*/ 	.word	0xfffffffe
	.align		4
        /*0010*/ 	.word	0x00000000
	.align		4
        /*0014*/ 	.word	0xfffffffd
	.align		4
        /*0018*/ 	.word	0x00000000
	.align		4
        /*001c*/ 	.word	0xfffffffc


//--------------------- .text.triton_poi_fused_add_convolution_leaky_relu_relu_threshold_backward_10 --------------------------
	.section	.text.triton_poi_fused_add_convolution_leaky_relu_relu_threshold_backward_10,"ax",@progbits
	.align	128
        .global         triton_poi_fused_add_convolution_leaky_relu_relu_threshold_backward_10
        .type           triton_poi_fused_add_convolution_leaky_relu_relu_threshold_backward_10,@function
        .size           triton_poi_fused_add_convolution_leaky_relu_relu_threshold_backward_10,(.L_x_1 - triton_poi_fused_add_convolution_leaky_relu_relu_threshold_backward_10)
        .other          triton_poi_fused_add_convolution_leaky_relu_relu_threshold_backward_10,@"STO_CUDA_ENTRY STV_DEFAULT"
triton_poi_fused_add_convolution_leaky_relu_relu_threshold_backward_10:
.text.triton_poi_fused_add_convolution_leaky_relu_relu_threshold_backward_10:
[----:B------:R-:W0:Y:S02]  /*0000*/  LDC R1, c[0x0][0x28] ;  /* 0x00000a00ff017b82 */ /* 0x000e240000000800 */
[----:B------:R-:W1:Y:S01]  /*0010*/  S2R R5, SR_TID.X ;  /* 0x0000000000057919 */ /* 0x000e620000002100 */
[----:B------:R-:W2:Y:S01]  /*0020*/  LDC.64 R8, c[0x0][0x220] ;  /* 0x00008800ff087b82 */ /* 0x000ea20000000a00 */
[----:B------:R-:W-:Y:S01]  /*0030*/  IMAD.MOV.U32 R15, RZ, RZ, RZ ;  /* 0x000000ffff0f7224 */ /* 0x000fe200078e00ff */
[----:B------:R-:W-:Y:S01]  /*0040*/  ULDC.64 UR4, c[0x0][0x208] ;  /* 0x0000820000047ab9 */ /* 0x000fe20000000a00 */
[----:B------:R-:W3:Y:S05]  /*0050*/  S2R R0, SR_CTAID.X ;  /* 0x0000000000007919 */ /* 0x000eea0000002500 */
[----:B------:R-:W4:Y:S08]  /*0060*/  LDC.64 R6, c[0x0][0x218] ;  /* 0x00008600ff067b82 */ /* 0x000f300000000a00 */
[----:B------:R-:W5:Y:S01]  /*0070*/  LDC.64 R10, c[0x0][0x228] ;  /* 0x00008a00ff0a7b82 */ /* 0x000f620000000a00 */
[----:B------:R-:W-:Y:S01]  /*0080*/  IMAD.MOV.U32 R4, RZ, RZ, RZ ;  /* 0x000000ffff047224 */ /* 0x000fe200078e00ff */
[----:B------:R-:W-:Y:S01]  /*0090*/  ULDC.64 UR6, c[0x0][0x230] ;  /* 0x00008c0000067ab9 */ /* 0x000fe20000000a00 */
[----:B------:R-:W-:Y:S01]  /*00a0*/  ULDC.64 UR8, c[0x0][0x238] ;  /* 0x00008e0000087ab9 */ /* 0x000fe20000000a00 */
[----:B-1----:R-:W-:-:S02]  /*00b0*/  LOP3.LUT R5, R5, 0x7f, RZ, 0xc0, !PT ;  /* 0x0000007f05057812 */ /* 0x002fc400078ec0ff */
[----:B---3--:R-:W-:-:S03]  /*00c0*/  SHF.R.S32.HI R2, RZ, 0x18, R0 ;  /* 0x00000018ff027819 */ /* 0x008fc60000011400 */
[----:B------:R-:W-:Y:S01]  /*00d0*/  IMAD R5, R0, 0x80, R5 ;  /* 0x0000008000057824 */ /* 0x000fe200078e0205 */
[----:B------:R-:W-:Y:S02]  /*00e0*/  SGXT R0, R2, 0x1 ;  /* 0x000000010200781a */ /* 0x000fe40000000200 */
[----:B------:R-:W1:Y:S02]  /*00f0*/  LDC.64 R2, c[0x0][0x210] ;  /* 0x00008400ff027b82 */ /* 0x000e640000000a00 */
[----:B------:R-:W-:Y:S02]  /*0100*/  ISETP.GE.AND P0, PT, R5, 0x200, PT ;  /* 0x000002000500780c */ /* 0x000fe40003f06270 */
[----:B------:R-:W-:-:S04]  /*0110*/  LEA.HI R0, R0, R5, RZ, 0x7 ;  /* 0x0000000500007211 */ /* 0x000fc800078f38ff */
[----:B------:R-:W-:Y:S01]  /*0120*/  LOP3.LUT R0, R0, 0xffffff80, RZ, 0xc0, !PT ;  /* 0xffffff8000007812 */ /* 0x000fe200078ec0ff */
[----:B----4-:R-:W-:-:S04]  /*0130*/  IMAD.WIDE R6, R5, 0x4, R6 ;  /* 0x0000000405067825 */ /* 0x010fc800078e0206 */
[----:B------:R-:W-:Y:S02]  /*0140*/  IMAD.IADD R13, R5, 0x1, -R0 ;  /* 0x00000001050d7824 */ /* 0x000fe400078e0a00 */
[----:B------:R-:W-:Y:S02]  /*0150*/  IMAD.MOV.U32 R0, RZ, RZ, RZ ;  /* 0x000000ffff007224 */ /* 0x000fe400078e00ff */
[----:B--2---:R-:W-:-:S04]  /*0160*/  IMAD.WIDE R8, R13, 0x4, R8 ;  /* 0x000000040d087825 */ /* 0x004fc800078e0208 */
[----:B-----5:R-:W-:Y:S01]  /*0170*/  IMAD.WIDE R10, R13, 0x4, R10 ;  /* 0x000000040d0a7825 */ /* 0x020fe200078e020a */
[----:B------:R2:W3:Y:S03]  /*0180*/  @!P0 LDG.E.EL R15, desc[UR4][R8.64] ;  /* 0x00000004080f8981 */ /* 0x0004e6000c2e1900 */
[----:B------:R-:W-:Y:S01]  /*0190*/  IMAD.MOV.U32 R13, RZ, RZ, RZ ;  /* 0x000000ffff0d7224 */ /* 0x000fe200078e00ff */
[----:B------:R-:W3:Y:S01]  /*01a0*/  @!P0 LDG.E R0, desc[UR4][R6.64] ;  /* 0x0000000406008981 */ /* 0x000ee2000c1e1900 */
[----:B-1----:R-:W-:-:S04]  /*01b0*/  IMAD.WIDE R2, R5, 0x4, R2 ;  /* 0x0000000405027825 */ /* 0x002fc800078e0202 */
[----:B------:R-:W4:Y:S04]  /*01c0*/  @!P0 LDG.E.EL R13, desc[UR4][R10.64] ;  /* 0x000000040a0d8981 */ /* 0x000f28000c2e1900 */
[----:B------:R-:W4:Y:S01]  /*01d0*/  @!P0 LDG.E R4, desc[UR4][R2.64] ;  /* 0x0000000402048981 */ /* 0x000f22000c1e1900 */
[----:B--2---:R-:W-:Y:S01]  /*01e0*/  IADD3 R8, P2, R5, UR6, RZ ;  /* 0x0000000605087c10 */ /* 0x004fe2000ff5e0ff */
[----:B---3--:R-:W-:Y:S01]  /*01f0*/  FADD R12, R15, R0 ;  /* 0x000000000f0c7221 */ /* 0x008fe20000000000 */
[----:B------:R-:W-:-:S04]  /*0200*/  FSETP.GEU.AND P1, PT, R0, -R15, PT ;  /* 0x8000000f0000720b */ /* 0x000fc80003f2e000 */
[----:B------:R-:W-:Y:S01]  /*0210*/  FSEL R12, R12, RZ, P1 ;  /* 0x000000ff0c0c7208 */ /* 0x000fe20000800000 */
[----:B----4-:R-:W-:-:S05]  /*0220*/  FADD R13, R13, R4 ;  /* 0x000000040d0d7221 */ /* 0x010fca0000000000 */
[C---:B------:R-:W-:Y:S01]  /*0230*/  FSETP.GT.AND P1, PT, R12.reuse, -R13, PT ;  /* 0x8000000d0c00720b */ /* 0x040fe20003f24000 */
[----:B------:R-:W-:Y:S01]  /*0240*/  FADD R13, R12, R13 ;  /* 0x0000000d0c0d7221 */ /* 0x000fe20000000000 */
[----:B------:R-:W-:Y:S02]  /*0250*/  SHF.R.S32.HI R0, RZ, 0x1f, R5 ;  /* 0x0000001fff007819 */ /* 0x000fe40000011405 */
[----:B------:R-:W-:Y:S02]  /*0260*/  SEL R7, RZ, 0x1, !P1 ;  /* 0x00000001ff077807 */ /* 0x000fe40004800000 */
[----:B------:R-:W-:Y:S02]  /*0270*/  IADD3.X R9, R0, UR7, RZ, P2, !PT ;  /* 0x0000000700097c10 */ /* 0x000fe400097fe4ff */
[----:B------:R-:W-:-:S05]  /*0280*/  IADD3 R4, P2, R5, UR8, RZ ;  /* 0x0000000805047c10 */ /* 0x000fca000ff5e0ff */
[----:B------:R-:W-:Y:S01]  /*0290*/  @!P1 FMUL R13, R13, 0.0099999997764825820923 ;  /* 0x3c23d70a0d0d9820 */ /* 0x000fe20000400000 */
[----:B------:R-:W-:Y:S01]  /*02a0*/  FSETP.GTU.AND P3, PT, R12, RZ, PT ;  /* 0x000000ff0c00720b */ /* 0x000fe20003f6c000 */
[----:B------:R1:W-:Y:S01]  /*02b0*/  @!P0 STG.E.U8 desc[UR4][R8.64], R7 ;  /* 0x0000000708008986 */ /* 0x0003e2000c101104 */
[----:B------:R-:W-:-:S03]  /*02c0*/  IADD3.X R5, R0, UR9, RZ, P2, !PT ;  /* 0x0000000900057c10 */ /* 0x000fc600097fe4ff */
[----:B------:R1:W-:Y:S01]  /*02d0*/  @!P0 STG.E desc[UR4][R2.64], R13 ;  /* 0x0000000d02008986 */ /* 0x0003e2000c101904 */
[----:B------:R-:W-:Y:S01]  /*02e0*/  SEL R11, RZ, 0x1, P3 ;  /* 0x00000001ff0b7807 */ /* 0x000fe20001800000 */
[----:B------:R-:W-:Y:S06]  /*02f0*/  @P0 EXIT ;  /* 0x000000000000094d */ /* 0x000fec0003800000 */
[----:B------:R-:W-:Y:S01]  /*0300*/  STG.E.U8 desc[UR4][R4.64], R11 ;  /* 0x0000000b04007986 */ /* 0x000fe2000c101104 */
[----:B------:R-:W-:Y:S05]  /*0310*/  EXIT ;  /* 0x000000000000794d */ /* 0x000fea0003800000 */
.L_x_0:
[----:B------:R-:W-:-:S00]  /*0320*/  BRA `(.L_x_0) ;  /* 0xfffffffc00fc7947 */ /* 0x000fc0000383ffff */
[----:B------:R-:W-:-:S00]  /*0330*/  NOP ;  /* 0x0000000000007918 */ /* 0x000fc00000000000 */
        /* <DEDUP_REMOVED lines=12> */
.L_x_1:


//--------------------- .nv.constant0.triton_poi_fused_add_convolution_leaky_relu_relu_threshold_backward_10 --------------------------
	.section	.nv.constant0.triton_poi_fused_add_convolution_leaky_relu_relu_threshold_backward_10,"a",@progbits
	.sectionflags	@""
	.align	4
.nv.constant0.triton_poi_fused_add_convolution_leaky_relu_relu_threshold_backward_10:
	.zero		580
